	.headerflags	@"EF_CUDA_TEXMODE_UNIFIED EF_CUDA_64BIT_ADDRESS EF_CUDA_ACCELERATORS EF_CUDA_SM90 EF_CUDA_VIRTUAL_SM(EF_CUDA_SM90)"
	.elftype	@"ET_EXEC"


//--------------------- .nv.info                  --------------------------
	.section	.nv.info,"",@"SHT_CUDA_INFO"
	.align	4


	//----- nvinfo : EIATTR_REGCOUNT
	.align		4
        /*0000*/ 	.byte	0x04, 0x2f
        /*0002*/ 	.short	(.L_1 - .L_0)
	.align		4
.L_0:
        /*0004*/ 	.word	index@(triton_poi_fused_reflection_pad2d_10)
        /*0008*/ 	.word	0x0000000e


	//----- nvinfo : EIATTR_MIN_STACK_SIZE
	.align		4
.L_1:
        /*000c*/ 	.byte	0x04, 0x12
        /*000e*/ 	.short	(.L_3 - .L_2)
	.align		4
.L_2:
        /*0010*/ 	.word	index@(triton_poi_fused_reflection_pad2d_10)
        /*0014*/ 	.word	0x00000000


	//----- nvinfo : EIATTR_FRAME_SIZE
	.align		4
.L_3:
        /*0018*/ 	.byte	0x04, 0x11
        /*001a*/ 	.short	(.L_5 - .L_4)
	.align		4
.L_4:
        /*001c*/ 	.word	index@(triton_poi_fused_reflection_pad2d_10)
        /*0020*/ 	.word	0x00000000


	//----- nvinfo : EIATTR_MIN_STACK_SIZE
	.align		4
.L_5:
        /*0024*/ 	.byte	0x04, 0x12
        /*0026*/ 	.short	(.L_7 - .L_6)
	.align		4
.L_6:
        /*0028*/ 	.word	index@(triton_poi_fused_reflection_pad2d_10)
        /*002c*/ 	.word	0x00000000
.L_7:


//--------------------- .nv.info.triton_poi_fused_reflection_pad2d_10 --------------------------
	.section	.nv.info.triton_poi_fused_reflection_pad2d_10,"",@"SHT_CUDA_INFO"
	.sectionflags	@""
	.align	4


	//----- nvinfo : EIATTR_CUDA_API_VERSION
	.align		4
        /*0000*/ 	.byte	0x04, 0x37
        /*0002*/ 	.short	(.L_9 - .L_8)
.L_8:
        /*0004*/ 	.word	0x0000007c


	//----- nvinfo : EIATTR_KPARAM_INFO
	.align		4
.L_9:
        /*0008*/ 	.byte	0x04, 0x17
        /*000a*/ 	.short	(.L_11 - .L_10)
.L_10:
        /*000c*/ 	.word	0x00000000
        /*0010*/ 	.short	0x0002
        /*0012*/ 	.short	0x0010
        /*0014*/ 	.byte	0x00, 0xf0, 0x11, 0x00


	//----- nvinfo : EIATTR_KPARAM_INFO
	.align		4
.L_11:
        /*0018*/ 	.byte	0x04, 0x17
        /*001a*/ 	.short	(.L_13 - .L_12)
.L_12:
        /*001c*/ 	.word	0x00000000
        /*0020*/ 	.short	0x0001
        /*0022*/ 	.short	0x0008
        /*0024*/ 	.byte	0x00, 0xf4, 0x21, 0x00


	//----- nvinfo : EIATTR_KPARAM_INFO
	.align		4
.L_13:
        /*0028*/ 	.byte	0x04, 0x17
        /*002a*/ 	.short	(.L_15 - .L_14)
.L_14:
        /*002c*/ 	.word	0x00000000
        /*0030*/ 	.short	0x0000
        /*0032*/ 	.short	0x0000
        /*0034*/ 	.byte	0x00, 0xf4, 0x21, 0x00


	//----- nvinfo : EIATTR_SPARSE_MMA_MASK
	.align		4
.L_15:
        /*0038*/ 	.byte	0x03, 0x50
        /*003a*/ 	.short	0x0000


	//----- nvinfo : EIATTR_MAXREG_COUNT
	.align		4
        /*003c*/ 	.byte	0x03, 0x1b
        /*003e*/ 	.short	0x00ff


	//----- nvinfo : EIATTR_EXIT_INSTR_OFFSETS
	.align		4
        /*0040*/ 	.byte	0x04, 0x1c
        /*0042*/ 	.short	(.L_17 - .L_16)


	//   ....[0]....
.L_16:
        /*0044*/ 	.word	0x00000360


	//   ....[1]....
        /*0048*/ 	.word	0x00000380


	//----- nvinfo : EIATTR_REQNTID
	.align		4
.L_17:
        /*004c*/ 	.byte	0x04, 0x10
        /*004e*/ 	.short	(.L_19 - .L_18)
.L_18:
        /*0050*/ 	.word	0x00000100
        /*0054*/ 	.word	0x00000001
        /*0058*/ 	.word	0x00000001


	//----- nvinfo : EIATTR_CBANK_PARAM_SIZE
	.align		4
.L_19:
        /*005c*/ 	.byte	0x03, 0x19
        /*005e*/ 	.short	0x0014


	//----- nvinfo : EIATTR_PARAM_CBANK
	.align		4
        /*0060*/ 	.byte	0x04, 0x0a
        /*0062*/ 	.short	(.L_21 - .L_20)
	.align		4
.L_20:
        /*0064*/ 	.word	index@(.nv.constant0.triton_poi_fused_reflection_pad2d_10)
        /*0068*/ 	.short	0x0210
        /*006a*/ 	.short	0x0014


	//----- nvinfo : EIATTR_SW_WAR
	.align		4
.L_21:
        /*006c*/ 	.byte	0x04, 0x36
        /*006e*/ 	.short	(.L_23 - .L_22)
.L_22:
        /*0070*/ 	.word	0x00000008
.L_23:


//--------------------- .nv.callgraph             --------------------------
	.section	.nv.callgraph,"",@"SHT_CUDA_CALLGRAPH"
	.align	4
	.sectionentsize	8
	.align		4
        /*0000*/ 	.word	0x00000000
	.align		4
        /*0004*/ 	.word	0xffffffff
	.align		4
        /*0008*/ 	.word	0x00000000
	.align		4
        /*000c*/ 	.word	0xfffffffe
	.align		4
        /*0010*/ 	.word	0x00000000
	.align		4
        /*0014*/ 	.word	0xfffffffd
	.align		4
        /*0018*/ 	.word	0x00000000
	.align		4
        /*001c*/ 	.word	0xfffffffc


//--------------------- .text.triton_poi_fused_reflection_pad2d_10 --------------------------
	.section	.text.triton_poi_fused_reflection_pad2d_10,"ax",@progbits
	.align	128
        .global         triton_poi_fused_reflection_pad2d_10
        .type           triton_poi_fused_reflection_pad2d_10,@function
        .size           triton_poi_fused_reflection_pad2d_10,(.L_x_1 - triton_poi_fused_reflection_pad2d_10)
        .other          triton_poi_fused_reflection_pad2d_10,@"STO_CUDA_ENTRY STV_DEFAULT"
triton_poi_fused_reflection_pad2d_10:
.text.triton_poi_fused_reflection_pad2d_10:
[----:B------:R-:W0:Y:S02]  /*0000*/  LDC R1, c[0x0][0x28] ;  /* 0x00000a00ff017b82 */ /* 0x000e240000000800 */
[----:B------:R-:W1:Y:S01]  /*0010*/  S2R R0, SR_TID.X ;  /* 0x0000000000007919 */ /* 0x000e620000002100 */
[----:B------:R-:W-:Y:S01]  /*0020*/  HFMA2.MMA R2, -RZ, RZ, 0, 0 ;  /* 0x00000000ff027435 */ /* 0x000fe200000001ff */
[----:B------:R-:W-:Y:S01]  /*0030*/  IMAD.MOV.U32 R4, RZ, RZ, RZ ;  /* 0x000000ffff047224 */ /* 0x000fe200078e00ff */
[----:B------:R-:W-:Y:S01]  /*0040*/  ULDC.64 UR4, c[0x0][0x208] ;  /* 0x0000820000047ab9 */ /* 0x000fe20000000a00 */
[----:B------:R-:W2:Y:S01]  /*0050*/  S2R R3, SR_CTAID.X ;  /* 0x0000000000037919 */ /* 0x000ea20000002500 */
[----:B-1----:R-:W-:-:S05]  /*0060*/  IMAD.SHL.U32 R0, R0, 0x2, RZ ;  /* 0x0000000200007824 */ /* 0x002fca00078e00ff */
[----:B------:R-:W-:-:S05]  /*0070*/  LOP3.LUT R0, R0, 0x1fe, RZ, 0xc0, !PT ;  /* 0x000001fe00007812 */ /* 0x000fca00078ec0ff */
[----:B--2---:R-:W-:-:S04]  /*0080*/  IMAD R3, R3, 0x200, R0 ;  /* 0x0000020003037824 */ /* 0x004fc800078e0200 */
[C---:B------:R-:W-:Y:S01]  /*0090*/  IMAD.HI R6, R3.reuse, -0x15f15f15, R2 ;  /* 0xea0ea0eb03067827 */ /* 0x040fe200078e0202 */
[----:B------:R-:W-:-:S03]  /*00a0*/  ISETP.GE.AND P0, PT, R3, 0x13240, PT ;  /* 0x000132400300780c */ /* 0x000fc60003f06270 */
[----:B------:R-:W-:Y:S01]  /*00b0*/  VIADD R5, R3, 0x1 ;  /* 0x0000000103057836 */ /* 0x000fe20000000000 */
[----:B------:R-:W-:-:S03]  /*00c0*/  SHF.R.U32.HI R7, RZ, 0x1f, R6 ;  /* 0x0000001fff077819 */ /* 0x000fc60000011606 */
[----:B------:R-:W-:Y:S01]  /*00d0*/  IMAD.HI R0, R5, -0x15f15f15, R4 ;  /* 0xea0ea0eb05007827 */ /* 0x000fe200078e0204 */
[----:B------:R-:W-:Y:S02]  /*00e0*/  LEA.HI.SX32 R7, R6, R7, 0x1a ;  /* 0x0000000706077211 */ /* 0x000fe400078fd2ff */
[----:B------:R-:W-:Y:S02]  /*00f0*/  MOV R6, RZ ;  /* 0x000000ff00067202 */ /* 0x000fe40000000f00 */
[----:B------:R-:W-:-:S03]  /*0100*/  SHF.R.U32.HI R9, RZ, 0x1f, R0 ;  /* 0x0000001fff097819 */ /* 0x000fc60000011600 */
[----:B------:R-:W-:Y:S01]  /*0110*/  IMAD.HI R2, R7, -0x15f15f15, R6 ;  /* 0xea0ea0eb07027827 */ /* 0x000fe200078e0206 */
[----:B------:R-:W-:-:S03]  /*0120*/  LEA.HI.SX32 R9, R0, R9, 0x1a ;  /* 0x0000000900097211 */ /* 0x000fc600078fd2ff */
[----:B------:R-:W-:Y:S01]  /*0130*/  IMAD R0, R7, -0x46, R3 ;  /* 0xffffffba07007824 */ /* 0x000fe200078e0203 */
[----:B------:R-:W-:Y:S01]  /*0140*/  SHF.R.U32.HI R11, RZ, 0x1f, R2 ;  /* 0x0000001fff0b7819 */ /* 0x000fe20000011602 */
[----:B------:R-:W-:Y:S02]  /*0150*/  IMAD R9, R9, -0x46, R5 ;  /* 0xffffffba09097824 */ /* 0x000fe400078e0205 */
[----:B------:R-:W1:Y:S01]  /*0160*/  LDC.64 R4, c[0x0][0x210] ;  /* 0x00008400ff047b82 */ /* 0x000e620000000a00 */
[----:B------:R-:W-:Y:S01]  /*0170*/  LEA.HI.SX32 R11, R2, R11, 0x1a ;  /* 0x0000000b020b7211 */ /* 0x000fe200078fd2ff */
[----:B------:R-:W-:Y:S02]  /*0180*/  VIADD R2, R0, 0xfffffffd ;  /* 0xfffffffd00027836 */ /* 0x000fe40000000000 */
[----:B------:R-:W-:Y:S02]  /*0190*/  VIADD R9, R9, 0xfffffffd ;  /* 0xfffffffd09097836 */ /* 0x000fe40000000000 */
[----:B------:R-:W-:Y:S01]  /*01a0*/  IMAD R11, R11, -0x46, R7 ;  /* 0xffffffba0b0b7824 */ /* 0x000fe200078e0207 */
[----:B------:R-:W-:Y:S01]  /*01b0*/  IABS R6, R2 ;  /* 0x0000000200067213 */ /* 0x000fe20000000000 */
[----:B------:R-:W-:Y:S01]  /*01c0*/  IMAD.HI R0, R3, 0x6aff5f81, RZ ;  /* 0x6aff5f8103007827 */ /* 0x000fe200078e02ff */
[----:B------:R-:W-:-:S02]  /*01d0*/  IABS R2, R9 ;  /* 0x0000000900027213 */ /* 0x000fc40000000000 */
[----:B------:R-:W-:Y:S01]  /*01e0*/  IADD3 R11, R11, -0x3, RZ ;  /* 0xfffffffd0b0b7810 */ /* 0x000fe20007ffe0ff */
[----:B------:R-:W-:Y:S01]  /*01f0*/  VIADD R6, R6, 0xffffffc1 ;  /* 0xffffffc106067836 */ /* 0x000fe20000000000 */
[----:B------:R-:W-:Y:S01]  /*0200*/  SHF.R.U32.HI R7, RZ, 0x1f, R0 ;  /* 0x0000001fff077819 */ /* 0x000fe20000011600 */
[----:B------:R-:W-:Y:S01]  /*0210*/  VIADD R2, R2, 0xffffffc1 ;  /* 0xffffffc102027836 */ /* 0x000fe20000000000 */
[----:B------:R-:W-:Y:S02]  /*0220*/  IABS R8, R11 ;  /* 0x0000000b00087213 */ /* 0x000fe40000000000 */
[----:B------:R-:W-:Y:S02]  /*0230*/  CS2R R10, SRZ ;  /* 0x00000000000a7805 */ /* 0x000fe4000001ff00 */
[----:B------:R-:W-:Y:S02]  /*0240*/  LEA.HI R7, R0, R7, RZ, 0x15 ;  /* 0x0000000700077211 */ /* 0x000fe400078fa8ff */
[----:B------:R-:W-:-:S02]  /*0250*/  IABS R6, R6 ;  /* 0x0000000600067213 */ /* 0x000fc40000000000 */
[----:B------:R-:W-:Y:S02]  /*0260*/  IADD3 R0, R8, -0x3f, RZ ;  /* 0xffffffc108007810 */ /* 0x000fe40007ffe0ff */
[----:B------:R-:W-:Y:S01]  /*0270*/  IABS R8, R2 ;  /* 0x0000000200087213 */ /* 0x000fe20000000000 */
[----:B------:R-:W-:Y:S01]  /*0280*/  IMAD.MOV.U32 R2, RZ, RZ, R6 ;  /* 0x000000ffff027224 */ /* 0x000fe200078e0006 */
[----:B------:R-:W-:Y:S02]  /*0290*/  LEA R7, R7, 0xfff, 0xc ;  /* 0x00000fff07077811 */ /* 0x000fe400078e60ff */
[----:B------:R-:W-:Y:S02]  /*02a0*/  MOV R6, R8 ;  /* 0x0000000800067202 */ /* 0x000fe40000000f00 */
[----:B------:R-:W-:Y:S01]  /*02b0*/  IABS R9, R0 ;  /* 0x0000000000097213 */ /* 0x000fe20000000000 */
[----:B------:R-:W-:Y:S01]  /*02c0*/  IMAD.IADD R0, R7, 0x1, -R2 ;  /* 0x0000000107007824 */ /* 0x000fe200078e0a02 */
[----:B------:R-:W-:-:S03]  /*02d0*/  IADD3 R2, R7, -R6, RZ ;  /* 0x8000000607027210 */ /* 0x000fc60007ffe0ff */
[C---:B------:R-:W-:Y:S02]  /*02e0*/  IMAD R7, R9.reuse, -0x40, R0 ;  /* 0xffffffc009077824 */ /* 0x040fe400078e0200 */
[----:B------:R-:W-:Y:S02]  /*02f0*/  IMAD R9, R9, -0x40, R2 ;  /* 0xffffffc009097824 */ /* 0x000fe400078e0202 */
[----:B-1----:R-:W-:-:S04]  /*0300*/  IMAD.WIDE R6, R7, 0x4, R4 ;  /* 0x0000000407067825 */ /* 0x002fc800078e0204 */
[----:B------:R-:W-:Y:S01]  /*0310*/  IMAD.WIDE R4, R9, 0x4, R4 ;  /* 0x0000000409047825 */ /* 0x000fe200078e0204 */
[----:B------:R1:W5:Y:S01]  /*0320*/  @!P0 LDG.E.EL R10, desc[UR4][R6.64] ;  /* 0x00000004060a8981 */ /* 0x000362000c2e1900 */
[----:B------:R-:W2:Y:S03]  /*0330*/  LDC.64 R8, c[0x0][0x218] ;  /* 0x00008600ff087b82 */ /* 0x000ea60000000a00 */
[----:B------:R1:W5:Y:S01]  /*0340*/  @!P0 LDG.E.EL R11, desc[UR4][R4.64] ;  /* 0x00000004040b8981 */ /* 0x000362000c2e1900 */
[----:B--2---:R-:W-:Y:S01]  /*0350*/  IMAD.WIDE R2, R3, 0x4, R8 ;  /* 0x0000000403027825 */ /* 0x004fe200078e0208 */
[----:B-1----:R-:W-:Y:S06]  /*0360*/  @P0 EXIT ;  /* 0x000000000000094d */ /* 0x002fec0003800000 */
[----:B-----5:R-:W-:Y:S01]  /*0370*/  STG.E.64 desc[UR4][R2.64], R10 ;  /* 0x0000000a02007986 */ /* 0x020fe2000c101b04 */
[----:B------:R-:W-:Y:S05]  /*0380*/  EXIT ;  /* 0x000000000000794d */ /* 0x000fea0003800000 */
.L_x_0:
[----:B------:R-:W-:-:S00]  /*0390*/  BRA `(.L_x_0) ;  /* 0xfffffffc00fc7947 */ /* 0x000fc0000383ffff */
[----:B------:R-:W-:-:S00]  /*03a0*/  NOP ;  /* 0x0000000000007918 */ /* 0x000fc00000000000 */
        /* <DEDUP_REMOVED lines=13> */
.L_x_1:


//--------------------- .nv.constant0.triton_poi_fused_reflection_pad2d_10 --------------------------
	.section	.nv.constant0.triton_poi_fused_reflection_pad2d_10,"a",@progbits
	.sectionflags	@""
	.align	4
.nv.constant0.triton_poi_fused_reflection_pad2d_10:
	.zero		548
